	.headerflags	@"EF_CUDA_TEXMODE_UNIFIED EF_CUDA_64BIT_ADDRESS EF_CUDA_ACCELERATORS EF_CUDA_SM90 EF_CUDA_VIRTUAL_SM(EF_CUDA_SM90)"
	.elftype	@"ET_EXEC"


//--------------------- .nv.info                  --------------------------
	.section	.nv.info,"",@"SHT_CUDA_INFO"
	.align	4


	//----- nvinfo : EIATTR_REGCOUNT
	.align		4
        /*0000*/ 	.byte	0x04, 0x2f
        /*0002*/ 	.short	(.L_3 - .L_2)
	.align		4
.L_2:
        /*0004*/ 	.word	index@(triton_poi_fused__native_batch_norm_legit_no_training_add_convolution_relu_0)
        /*0008*/ 	.word	0x0000001a


	//----- nvinfo : EIATTR_MIN_STACK_SIZE
	.align		4
.L_3:
        /*000c*/ 	.byte	0x04, 0x12
        /*000e*/ 	.short	(.L_5 - .L_4)
	.align		4
.L_4:
        /*0010*/ 	.word	index@(triton_poi_fused__native_batch_norm_legit_no_training_add_convolution_relu_0)
        /*0014*/ 	.word	0x00000000


	//----- nvinfo : EIATTR_FRAME_SIZE
	.align		4
.L_5:
        /*0018*/ 	.byte	0x04, 0x11
        /*001a*/ 	.short	(.L_7 - .L_6)
	.align		4
.L_6:
        /*001c*/ 	.word	index@(triton_poi_fused__native_batch_norm_legit_no_training_add_convolution_relu_0)
        /*0020*/ 	.word	0x00000000


	//----- nvinfo : EIATTR_MIN_STACK_SIZE
	.align		4
.L_7:
        /*0024*/ 	.byte	0x04, 0x12
        /*0026*/ 	.short	(.L_9 - .L_8)
	.align		4
.L_8:
        /*0028*/ 	.word	index@(triton_poi_fused__native_batch_norm_legit_no_training_add_convolution_relu_0)
        /*002c*/ 	.word	0x00000000
.L_9:


//--------------------- .nv.info.triton_poi_fused__native_batch_norm_legit_no_training_add_convolution_relu_0 --------------------------
	.section	.nv.info.triton_poi_fused__native_batch_norm_legit_no_training_add_convolution_relu_0,"",@"SHT_CUDA_INFO"
	.sectionflags	@""
	.align	4


	//----- nvinfo : EIATTR_CUDA_API_VERSION
	.align		4
        /*0000*/ 	.byte	0x04, 0x37
        /*0002*/ 	.short	(.L_11 - .L_10)
.L_10:
        /*0004*/ 	.word	0x0000007c


	//----- nvinfo : EIATTR_KPARAM_INFO
	.align		4
.L_11:
        /*0008*/ 	.byte	0x04, 0x17
        /*000a*/ 	.short	(.L_13 - .L_12)
.L_12:
        /*000c*/ 	.word	0x00000000
        /*0010*/ 	.short	0x0007
        /*0012*/ 	.short	0x0038
        /*0014*/ 	.byte	0x00, 0xf0, 0x11, 0x00


	//----- nvinfo : EIATTR_KPARAM_INFO
	.align		4
.L_13:
        /*0018*/ 	.byte	0x04, 0x17
        /*001a*/ 	.short	(.L_15 - .L_14)
.L_14:
        /*001c*/ 	.word	0x00000000
        /*0020*/ 	.short	0x0006
        /*0022*/ 	.short	0x0030
        /*0024*/ 	.byte	0x00, 0xf4, 0x21, 0x00


	//----- nvinfo : EIATTR_KPARAM_INFO
	.align		4
.L_15:
        /*0028*/ 	.byte	0x04, 0x17
        /*002a*/ 	.short	(.L_17 - .L_16)
.L_16:
        /*002c*/ 	.word	0x00000000
        /*0030*/ 	.short	0x0005
        /*0032*/ 	.short	0x0028
        /*0034*/ 	.byte	0x00, 0xf4, 0x21, 0x00


	//----- nvinfo : EIATTR_KPARAM_INFO
	.align		4
.L_17:
        /*0038*/ 	.byte	0x04, 0x17
        /*003a*/ 	.short	(.L_19 - .L_18)
.L_18:
        /*003c*/ 	.word	0x00000000
        /*0040*/ 	.short	0x0004
        /*0042*/ 	.short	0x0020
        /*0044*/ 	.byte	0x00, 0xf4, 0x21, 0x00


	//----- nvinfo : EIATTR_KPARAM_INFO
	.align		4
.L_19:
        /*0048*/ 	.byte	0x04, 0x17
        /*004a*/ 	.short	(.L_21 - .L_20)
.L_20:
        /*004c*/ 	.word	0x00000000
        /*0050*/ 	.short	0x0003
        /*0052*/ 	.short	0x0018
        /*0054*/ 	.byte	0x00, 0xf4, 0x21, 0x00


	//----- nvinfo : EIATTR_KPARAM_INFO
	.align		4
.L_21:
        /*0058*/ 	.byte	0x04, 0x17
        /*005a*/ 	.short	(.L_23 - .L_22)
.L_22:
        /*005c*/ 	.word	0x00000000
        /*0060*/ 	.short	0x0002
        /*0062*/ 	.short	0x0010
        /*0064*/ 	.byte	0x00, 0xf4, 0x21, 0x00


	//----- nvinfo : EIATTR_KPARAM_INFO
	.align		4
.L_23:
        /*0068*/ 	.byte	0x04, 0x17
        /*006a*/ 	.short	(.L_25 - .L_24)
.L_24:
        /*006c*/ 	.word	0x00000000
        /*0070*/ 	.short	0x0001
        /*0072*/ 	.short	0x0008
        /*0074*/ 	.byte	0x00, 0xf4, 0x21, 0x00


	//----- nvinfo : EIATTR_KPARAM_INFO
	.align		4
.L_25:
        /*0078*/ 	.byte	0x04, 0x17
        /*007a*/ 	.short	(.L_27 - .L_26)
.L_26:
        /*007c*/ 	.word	0x00000000
        /*0080*/ 	.short	0x0000
        /*0082*/ 	.short	0x0000
        /*0084*/ 	.byte	0x00, 0xf4, 0x21, 0x00


	//----- nvinfo : EIATTR_SPARSE_MMA_MASK
	.align		4
.L_27:
        /*0088*/ 	.byte	0x03, 0x50
        /*008a*/ 	.short	0x0000


	//----- nvinfo : EIATTR_MAXREG_COUNT
	.align		4
        /*008c*/ 	.byte	0x03, 0x1b
        /*008e*/ 	.short	0x00ff


	//----- nvinfo : EIATTR_EXIT_INSTR_OFFSETS
	.align		4
        /*0090*/ 	.byte	0x04, 0x1c
        /*0092*/ 	.short	(.L_29 - .L_28)


	//   ....[0]....
.L_28:
        /*0094*/ 	.word	0x00000520


	//   ....[1]....
        /*0098*/ 	.word	0x00000540


	//----- nvinfo : EIATTR_REQNTID
	.align		4
.L_29:
        /*009c*/ 	.byte	0x04, 0x10
        /*009e*/ 	.short	(.L_31 - .L_30)
.L_30:
        /*00a0*/ 	.word	0x00000080
        /*00a4*/ 	.word	0x00000001
        /*00a8*/ 	.word	0x00000001


	//----- nvinfo : EIATTR_CBANK_PARAM_SIZE
	.align		4
.L_31:
        /*00ac*/ 	.byte	0x03, 0x19
        /*00ae*/ 	.short	0x003c


	//----- nvinfo : EIATTR_PARAM_CBANK
	.align		4
        /*00b0*/ 	.byte	0x04, 0x0a
        /*00b2*/ 	.short	(.L_33 - .L_32)
	.align		4
.L_32:
        /*00b4*/ 	.word	index@(.nv.constant0.triton_poi_fused__native_batch_norm_legit_no_training_add_convolution_relu_0)
        /*00b8*/ 	.short	0x0210
        /*00ba*/ 	.short	0x003c


	//----- nvinfo : EIATTR_SW_WAR
	.align		4
.L_33:
        /*00bc*/ 	.byte	0x04, 0x36
        /*00be*/ 	.short	(.L_35 - .L_34)
.L_34:
        /*00c0*/ 	.word	0x00000008
.L_35:


//--------------------- .nv.callgraph             --------------------------
	.section	.nv.callgraph,"",@"SHT_CUDA_CALLGRAPH"
	.align	4
	.sectionentsize	8
	.align		4
        /*0000*/ 	.word	0x00000000
	.align		4
        /*0004*/ 	.word	0xffffffff
	.align		4
        /*0008*/ 	.word	0x00000000
	.align		4
        /*000c*/ 	.word	0xfffffffe
	.align		4
        /*0010*/ 	.word	0x00000000
	.align		4
        /*0014*/ 	.word	0xfffffffd
	.align		4
        /*0018*/ 	.word	0x00000000
	.align		4
        /*001c*/ 	.word	0xfffffffc


//--------------------- .nv.constant4             --------------------------
	.section	.nv.constant4,"a",@progbits
	.align	8
	.align		8
.nv.constant4:
        /*0000*/ 	.dword	_$_str
	.align		8
        /*0008*/ 	.dword	_$_str_$_2


//--------------------- .text.triton_poi_fused__native_batch_norm_legit_no_training_add_convolution_relu_0 --------------------------
	.section	.text.triton_poi_fused__native_batch_norm_legit_no_training_add_convolution_relu_0,"ax",@progbits
	.align	128
        .global         triton_poi_fused__native_batch_norm_legit_no_training_add_convolution_relu_0
        .type           triton_poi_fused__native_batch_norm_legit_no_training_add_convolution_relu_0,@function
        .size           triton_poi_fused__native_batch_norm_legit_no_training_add_convolution_relu_0,(.L_x_1 - triton_poi_fused__native_batch_norm_legit_no_training_add_convolution_relu_0)
        .other          triton_poi_fused__native_batch_norm_legit_no_training_add_convolution_relu_0,@"STO_CUDA_ENTRY STV_DEFAULT"
triton_poi_fused__native_batch_norm_legit_no_training_add_convolution_relu_0:
.text.triton_poi_fused__native_batch_norm_legit_no_training_add_convolution_relu_0:
[----:B------:R-:W0:Y:S01]  /*0000*/  LDC R1, c[0x0][0x28] ;  /* 0x00000a00ff017b82 */ /* 0x000e220000000800 */
[----:B------:R-:W1:Y:S07]  /*0010*/  S2R R0, SR_TID.X ;  /* 0x0000000000007919 */ /* 0x000e6e0000002100 */
[----:B------:R-:W2:Y:S01]  /*0020*/  LDC.64 R10, c[0x0][0x228] ;  /* 0x00008a00ff0a7b82 */ /* 0x000ea20000000a00 */
[----:B------:R-:W-:Y:S01]  /*0030*/  CS2R R14, SRZ ;  /* 0x00000000000e7805 */ /* 0x000fe2000001ff00 */
[----:B------:R-:W-:Y:S01]  /*0040*/  ULDC.64 UR4, c[0x0][0x208] ;  /* 0x0000820000047ab9 */ /* 0x000fe20000000a00 */
[----:B------:R-:W3:Y:S05]  /*0050*/  S2R R5, SR_CTAID.X ;  /* 0x0000000000057919 */ /* 0x000eea0000002500 */
[----:B------:R-:W4:Y:S08]  /*0060*/  LDC.64 R16, c[0x0][0x218] ;  /* 0x00008600ff107b82 */ /* 0x000f300000000a00 */
[----:B------:R-:W5:Y:S08]  /*0070*/  LDC.64 R18, c[0x0][0x220] ;  /* 0x00008800ff127b82 */ /* 0x000f700000000a00 */
[----:B------:R-:W4:Y:S01]  /*0080*/  LDC.64 R8, c[0x0][0x230] ;  /* 0x00008c00ff087b82 */ /* 0x000f220000000a00 */
[----:B-1----:R-:W-:-:S07]  /*0090*/  SHF.L.U32 R0, R0, 0x1, RZ ;  /* 0x0000000100007819 */ /* 0x002fce00000006ff */
[----:B------:R-:W1:Y:S01]  /*00a0*/  LDC.64 R6, c[0x0][0x238] ;  /* 0x00008e00ff067b82 */ /* 0x000e620000000a00 */
[----:B---3--:R-:W-:Y:S02]  /*00b0*/  SHF.R.S32.HI R3, RZ, 0x17, R5 ;  /* 0x00000017ff037819 */ /* 0x008fe40000011405 */
[----:B------:R-:W-:Y:S02]  /*00c0*/  LOP3.LUT R0, R0, 0xfe, RZ, 0xc0, !PT ;  /* 0x000000fe00007812 */ /* 0x000fe400078ec0ff */
[----:B------:R-:W-:Y:S02]  /*00d0*/  SGXT R3, R3, 0x1 ;  /* 0x000000010303781a */ /* 0x000fe40000000200 */
[----:B------:R-:W-:Y:S02]  /*00e0*/  LEA R0, R5, R0, 0x8 ;  /* 0x0000000005007211 */ /* 0x000fe400078e40ff */
[----:B------:R-:W3:Y:S02]  /*00f0*/  LDC.64 R4, c[0x0][0x210] ;  /* 0x00008400ff047b82 */ /* 0x000ee40000000a00 */
[----:B------:R-:W-:-:S02]  /*0100*/  LEA.HI R3, R3, R0, RZ, 0x4 ;  /* 0x0000000003037211 */ /* 0x000fc400078f20ff */
[----:B------:R-:W-:Y:S02]  /*0110*/  ISETP.GE.AND P0, PT, R0, 0x100, PT ;  /* 0x000001000000780c */ /* 0x000fe40003f06270 */
[----:B------:R-:W-:-:S04]  /*0120*/  SHF.R.S32.HI R3, RZ, 0x4, R3 ;  /* 0x00000004ff037819 */ /* 0x000fc80000011403 */
[----:B------:R-:W-:-:S04]  /*0130*/  LEA.HI R2, R3, R3, RZ, 0x2 ;  /* 0x0000000303027211 */ /* 0x000fc800078f10ff */
[----:B------:R-:W-:-:S04]  /*0140*/  LOP3.LUT R2, R2, 0xfffffffc, RZ, 0xc0, !PT ;  /* 0xfffffffc02027812 */ /* 0x000fc800078ec0ff */
[----:B------:R-:W-:-:S05]  /*0150*/  IADD3 R21, R3, -R2, RZ ;  /* 0x8000000203157210 */ /* 0x000fca0007ffe0ff */
[----:B--2---:R-:W-:-:S05]  /*0160*/  IMAD.WIDE R10, R21, 0x4, R10 ;  /* 0x00000004150a7825 */ /* 0x004fca00078e020a */
[----:B------:R-:W2:Y:S04]  /*0170*/  @!P0 LDG.E.EL R15, desc[UR4][R10.64] ;  /* 0x000000040a0f8981 */ /* 0x000ea8000c2e1900 */
[----:B------:R1:W2:Y:S01]  /*0180*/  @!P0 LDG.E.EL R14, desc[UR4][R10.64] ;  /* 0x000000040a0e8981 */ /* 0x0002a2000c2e1900 */
[----:B------:R-:W-:Y:S02]  /*0190*/  CS2R R12, SRZ ;  /* 0x00000000000c7805 */ /* 0x000fe4000001ff00 */
[----:B------:R-:W-:Y:S01]  /*01a0*/  CS2R R2, SRZ ;  /* 0x0000000000027805 */ /* 0x000fe2000001ff00 */
[----:B---3--:R-:W-:-:S04]  /*01b0*/  IMAD.WIDE R4, R0, 0x4, R4 ;  /* 0x0000000400047825 */ /* 0x008fc800078e0204 */
[C---:B----4-:R-:W-:Y:S01]  /*01c0*/  IMAD.WIDE R16, R21.reuse, 0x4, R16 ;  /* 0x0000000415107825 */ /* 0x050fe200078e0210 */
[----:B------:R-:W3:Y:S01]  /*01d0*/  @!P0 LDG.E.64 R2, desc[UR4][R4.64] ;  /* 0x0000000404028981 */ /* 0x000ee2000c1e1b00 */
[----:B-1----:R-:W-:Y:S02]  /*01e0*/  CS2R R10, SRZ ;  /* 0x00000000000a7805 */ /* 0x002fe4000001ff00 */
[C---:B-----5:R-:W-:Y:S01]  /*01f0*/  IMAD.WIDE R22, R21.reuse, 0x4, R18 ;  /* 0x0000000415167825 */ /* 0x060fe200078e0212 */
[----:B------:R-:W3:Y:S04]  /*0200*/  @!P0 LDG.E.EL R12, desc[UR4][R16.64] ;  /* 0x00000004100c8981 */ /* 0x000ee8000c2e1900 */
[----:B------:R-:W4:Y:S01]  /*0210*/  @!P0 LDG.E.EL R13, desc[UR4][R16.64] ;  /* 0x00000004100d8981 */ /* 0x000f22000c2e1900 */
[----:B0-----:R-:W-:Y:S01]  /*0220*/  IMAD.WIDE R8, R21, 0x4, R8 ;  /* 0x0000000415087825 */ /* 0x001fe200078e0208 */
[----:B------:R-:W-:-:S02]  /*0230*/  CS2R R18, SRZ ;  /* 0x0000000000127805 */ /* 0x000fc4000001ff00 */
[----:B------:R-:W5:Y:S01]  /*0240*/  @!P0 LDG.E.EL R11, desc[UR4][R22.64] ;  /* 0x00000004160b8981 */ /* 0x000f62000c2e1900 */
[----:B------:R-:W-:Y:S01]  /*0250*/  IMAD.WIDE R6, R21, 0x4, R6 ;  /* 0x0000000415067825 */ /* 0x000fe200078e0206 */
[----:B------:R-:W-:Y:S02]  /*0260*/  CS2R R20, SRZ ;  /* 0x0000000000147805 */ /* 0x000fe4000001ff00 */
[----:B------:R-:W3:Y:S04]  /*0270*/  @!P0 LDG.E.EL R10, desc[UR4][R22.64] ;  /* 0x00000004160a8981 */ /* 0x000ee8000c2e1900 */
[----:B------:R-:W3:Y:S04]  /*0280*/  @!P0 LDG.E.EL R20, desc[UR4][R8.64] ;  /* 0x0000000408148981 */ /* 0x000ee8000c2e1900 */
[----:B------:R0:W3:Y:S04]  /*0290*/  @!P0 LDG.E.EL R21, desc[UR4][R8.64] ;  /* 0x0000000408158981 */ /* 0x0000e8000c2e1900 */
[----:B------:R-:W3:Y:S04]  /*02a0*/  @!P0 LDG.E.EL R19, desc[UR4][R6.64] ;  /* 0x0000000406138981 */ /* 0x000ee8000c2e1900 */
[----:B------:R1:W3:Y:S01]  /*02b0*/  @!P0 LDG.E.EL R18, desc[UR4][R6.64] ;  /* 0x0000000406128981 */ /* 0x0002e2000c2e1900 */
[----:B0-----:R-:W-:Y:S01]  /*02c0*/  HFMA2.MMA R8, -RZ, RZ, 1.625, 0 ;  /* 0x3e800000ff087435 */ /* 0x001fe200000001ff */
[----:B-1----:R-:W0:Y:S02]  /*02d0*/  LDC.64 R6, c[0x0][0x240] ;  /* 0x00009000ff067b82 */ /* 0x002e240000000a00 */
[----:B0-----:R-:W-:-:S04]  /*02e0*/  IMAD.WIDE R6, R0, 0x4, R6 ;  /* 0x0000000400067825 */ /* 0x001fc800078e0206 */
[----:B--2---:R-:W-:Y:S01]  /*02f0*/  FADD R15, R15, 9.9999997473787516356e-06 ;  /* 0x3727c5ac0f0f7421 */ /* 0x004fe20000000000 */
[----:B------:R-:W-:-:S03]  /*0300*/  FADD R14, R14, 9.9999997473787516356e-06 ;  /* 0x3727c5ac0e0e7421 */ /* 0x000fc60000000000 */
[----:B------:R-:W0:Y:S08]  /*0310*/  MUFU.SQRT R16, R15 ;  /* 0x0000000f00107308 */ /* 0x000e300000002000 */
[----:B------:R-:W1:Y:S01]  /*0320*/  MUFU.SQRT R17, R14 ;  /* 0x0000000e00117308 */ /* 0x000e620000002000 */
[C---:B0-----:R-:W-:Y:S02]  /*0330*/  FSETP.GT.AND P1, PT, R16.reuse, 8.50705917302346158658e+37, PT ;  /* 0x7e8000001000780b */ /* 0x041fe40003f24000 */
[----:B------:R-:W-:-:S02]  /*0340*/  FSETP.GEU.AND P3, PT, R16, 1.175494350822287508e-38, PT ;  /* 0x008000001000780b */ /* 0x000fc40003f6e000 */
[C---:B-1----:R-:W-:Y:S02]  /*0350*/  FSETP.GT.AND P2, PT, R17.reuse, 8.50705917302346158658e+37, PT ;  /* 0x7e8000001100780b */ /* 0x042fe40003f44000 */
[----:B------:R-:W-:-:S07]  /*0360*/  FSETP.GEU.AND P4, PT, R17, 1.175494350822287508e-38, PT ;  /* 0x008000001100780b */ /* 0x000fce0003f8e000 */
[----:B------:R-:W-:-:S04]  /*0370*/  @P1 FMUL R16, R16, 0.25 ;  /* 0x3e80000010101820 */ /* 0x000fc80000400000 */
[----:B------:R-:W-:Y:S01]  /*0380*/  @!P3 FMUL R16, R16, 16777216 ;  /* 0x4b8000001010b820 */ /* 0x000fe20000400000 */
[----:B------:R-:W-:-:S04]  /*0390*/  @P2 FMUL R17, R17, 0.25 ;  /* 0x3e80000011112820 */ /* 0x000fc80000400000 */
[----:B------:R-:W-:Y:S01]  /*03a0*/  @!P4 FMUL R17, R17, 16777216 ;  /* 0x4b8000001111c820 */ /* 0x000fe20000400000 */
[----:B------:R-:W0:Y:S01]  /*03b0*/  MUFU.RCP R16, R16 ;  /* 0x0000001000107308 */ /* 0x000e220000001000 */
[----:B------:R-:W-:-:S07]  /*03c0*/  FSEL R9, R8, 1, P1 ;  /* 0x3f80000008097808 */ /* 0x000fce0000800000 */
[----:B------:R-:W1:Y:S01]  /*03d0*/  MUFU.RCP R17, R17 ;  /* 0x0000001100117308 */ /* 0x000e620000001000 */
[----:B------:R-:W-:Y:S01]  /*03e0*/  FSEL R8, R8, 1, P2 ;  /* 0x3f80000008087808 */ /* 0x000fe20001000000 */
[----:B------:R-:W-:Y:S01]  /*03f0*/  @!P3 FMUL R9, R9, 16777216 ;  /* 0x4b8000000909b820 */ /* 0x000fe20000400000 */
[----:B---3--:R-:W-:Y:S01]  /*0400*/  FADD R3, R12, R3 ;  /* 0x000000030c037221 */ /* 0x008fe20000000000 */
[----:B----4-:R-:W-:Y:S02]  /*0410*/  FADD R2, R13, R2 ;  /* 0x000000020d027221 */ /* 0x010fe40000000000 */
[----:B------:R-:W-:Y:S01]  /*0420*/  @!P4 FMUL R8, R8, 16777216 ;  /* 0x4b8000000808c820 */ /* 0x000fe20000400000 */
[----:B0-----:R-:W-:Y:S01]  /*0430*/  FMUL R16, R16, R9 ;  /* 0x0000000910107220 */ /* 0x001fe20000400000 */
[----:B-----5:R-:W-:Y:S01]  /*0440*/  FADD R11, R2, -R11 ;  /* 0x8000000b020b7221 */ /* 0x020fe20000000000 */
[----:B------:R-:W-:Y:S01]  /*0450*/  FADD R10, R3, -R10 ;  /* 0x8000000a030a7221 */ /* 0x000fe20000000000 */
[----:B-1----:R-:W-:-:S02]  /*0460*/  FMUL R9, R17, R8 ;  /* 0x0000000811097220 */ /* 0x002fc40000400000 */
[----:B------:R-:W-:Y:S02]  /*0470*/  FMUL R16, R11, R16 ;  /* 0x000000100b107220 */ /* 0x000fe40000400000 */
[----:B------:R-:W-:Y:S02]  /*0480*/  FMUL R9, R10, R9 ;  /* 0x000000090a097220 */ /* 0x000fe40000400000 */
[----:B------:R-:W-:Y:S02]  /*0490*/  FFMA R16, R16, R20, R19 ;  /* 0x0000001410107223 */ /* 0x000fe40000000013 */
[----:B------:R-:W-:-:S03]  /*04a0*/  FFMA R9, R9, R21, R18 ;  /* 0x0000001509097223 */ /* 0x000fc60000000012 */
[C---:B------:R-:W-:Y:S02]  /*04b0*/  FSETP.GEU.AND P1, PT, R16.reuse, RZ, PT ;  /* 0x000000ff1000720b */ /* 0x040fe40003f2e000 */
[C---:B------:R-:W-:Y:S02]  /*04c0*/  FSETP.GEU.AND P2, PT, R9.reuse, RZ, PT ;  /* 0x000000ff0900720b */ /* 0x040fe40003f4e000 */
[----:B------:R-:W-:Y:S02]  /*04d0*/  FSEL R16, R16, RZ, P1 ;  /* 0x000000ff10107208 */ /* 0x000fe40000800000 */
[----:B------:R-:W-:Y:S01]  /*04e0*/  FSEL R9, R9, RZ, P2 ;  /* 0x000000ff09097208 */ /* 0x000fe20001000000 */
[----:B------:R0:W-:Y:S02]  /*04f0*/  @!P0 STG.E.64 desc[UR4][R4.64], R2 ;  /* 0x0000000204008986 */ /* 0x0001e4000c101b04 */
[----:B------:R-:W-:Y:S02]  /*0500*/  FADD R8, R16, R16 ;  /* 0x0000001010087221 */ /* 0x000fe40000000000 */
[----:B------:R-:W-:Y:S01]  /*0510*/  FADD R9, R9, R9 ;  /* 0x0000000909097221 */ /* 0x000fe20000000000 */
[----:B0-----:R-:W-:Y:S06]  /*0520*/  @P0 EXIT ;  /* 0x000000000000094d */ /* 0x001fec0003800000 */
[----:B------:R-:W-:Y:S01]  /*0530*/  STG.E.64 desc[UR4][R6.64], R8 ;  /* 0x0000000806007986 */ /* 0x000fe2000c101b04 */
[----:B------:R-:W-:Y:S05]  /*0540*/  EXIT ;  /* 0x000000000000794d */ /* 0x000fea0003800000 */
.L_x_0:
[----:B------:R-:W-:-:S00]  /*0550*/  BRA `(.L_x_0) ;  /* 0xfffffffc00fc7947 */ /* 0x000fc0000383ffff */
[----:B------:R-:W-:-:S00]  /*0560*/  NOP ;  /* 0x0000000000007918 */ /* 0x000fc00000000000 */
        /* <DEDUP_REMOVED lines=9> */
.L_x_1:


//--------------------- .nv.global.init           --------------------------
	.section	.nv.global.init,"aw",@progbits
.nv.global.init:
	.type		_$_str,@object
	.size		_$_str,(_$_str_$_2 - _$_str)
_$_str:
        /*0000*/ 	.byte	0x5f, 0x5f, 0x43, 0x55, 0x44, 0x41, 0x5f, 0x46, 0x54, 0x5a, 0x00
	.type		_$_str_$_2,@object
	.size		_$_str_$_2,(.L_1 - _$_str_$_2)
_$_str_$_2:
        /*000b*/ 	.byte	0x5f, 0x5f, 0x43, 0x55, 0x44, 0x41, 0x5f, 0x50, 0x52, 0x45, 0x43, 0x5f, 0x53, 0x51, 0x52, 0x54
        /*001b*/ 	.byte	0x00
.L_1:


//--------------------- .nv.constant0.triton_poi_fused__native_batch_norm_legit_no_training_add_convolution_relu_0 --------------------------
	.section	.nv.constant0.triton_poi_fused__native_batch_norm_legit_no_training_add_convolution_relu_0,"a",@progbits
	.sectionflags	@""
	.align	4
.nv.constant0.triton_poi_fused__native_batch_norm_legit_no_training_add_convolution_relu_0:
	.zero		588
